//
// Generated by NVIDIA NVVM Compiler
//
// Compiler Build ID: CL-36424714
// Cuda compilation tools, release 13.0, V13.0.88
// Based on NVVM 20.0.0
//

.version 9.0
.target sm_100
.address_size 64

	// .globl	_Z10sum_on_gpuP12BenchmarkGPUPiS1_S1_Pc
.extern .func  (.param .b32 func_retval0) vprintf
(
	.param .b64 vprintf_param_0,
	.param .b64 vprintf_param_1
)
;
.global .align 1 .b8 $str[42] = {84, 104, 114, 101, 97, 100, 58, 32, 37, 100, 32, 83, 116, 97, 114, 116, 32, 73, 110, 100, 101, 120, 58, 32, 37, 100, 32, 69, 110, 100, 32, 73, 110, 100, 101, 120, 58, 32, 37, 100, 10};

.visible .entry _Z10sum_on_gpuP12BenchmarkGPUPiS1_S1_Pc(
	.param .u64 .ptr .align 1 _Z10sum_on_gpuP12BenchmarkGPUPiS1_S1_Pc_param_0,
	.param .u64 .ptr .align 1 _Z10sum_on_gpuP12BenchmarkGPUPiS1_S1_Pc_param_1,
	.param .u64 .ptr .align 1 _Z10sum_on_gpuP12BenchmarkGPUPiS1_S1_Pc_param_2,
	.param .u64 .ptr .align 1 _Z10sum_on_gpuP12BenchmarkGPUPiS1_S1_Pc_param_3,
	.param .u64 .ptr .align 1 _Z10sum_on_gpuP12BenchmarkGPUPiS1_S1_Pc_param_4
)
{
	.local .align 16 .b8 	__local_depot0[272];
	.reg .b64 	%SP;
	.reg .b64 	%SPL;
	.reg .pred 	%p<53>;
	.reg .b16 	%rs<38>;
	.reg .b32 	%r<49>;
	.reg .b64 	%rd<30>;
	.reg .b64 	%fd<4>;

	mov.u64 	%SPL, __local_depot0;
	cvta.local.u64 	%SP, %SPL;
	ld.param.u64 	%rd11, [_Z10sum_on_gpuP12BenchmarkGPUPiS1_S1_Pc_param_0];
	ld.param.u64 	%rd12, [_Z10sum_on_gpuP12BenchmarkGPUPiS1_S1_Pc_param_1];
	ld.param.u64 	%rd13, [_Z10sum_on_gpuP12BenchmarkGPUPiS1_S1_Pc_param_2];
	ld.param.u64 	%rd15, [_Z10sum_on_gpuP12BenchmarkGPUPiS1_S1_Pc_param_3];
	ld.param.u64 	%rd14, [_Z10sum_on_gpuP12BenchmarkGPUPiS1_S1_Pc_param_4];
	cvta.to.global.u64 	%rd16, %rd15;
	add.u64 	%rd1, %SPL, 16;
	mov.u32 	%r1, %tid.x;
	ld.global.u32 	%r31, [%rd16];
	mul.lo.s32 	%r44, %r31, %r1;
	add.s32 	%r43, %r44, %r31;
	mov.u32 	%r32, %ntid.x;
	add.s32 	%r33, %r32, -1;
	setp.ne.s32 	%p3, %r1, %r33;
	@%p3 bra 	$L__BB0_2;
	cvta.to.global.u64 	%rd18, %rd13;
	ld.global.u32 	%r43, [%rd18];
$L__BB0_2:
	add.u64 	%rd19, %SP, 0;
	add.u64 	%rd20, %SPL, 0;
	st.local.v2.u32 	[%rd20], {%r1, %r44};
	st.local.u32 	[%rd20+8], %r43;
	mov.u64 	%rd21, $str;
	cvta.global.u64 	%rd22, %rd21;
	{ // callseq 0, 0
	.param .b64 param0;
	st.param.b64 	[param0], %rd22;
	.param .b64 param1;
	st.param.b64 	[param1], %rd19;
	.param .b32 retval0;
	call.uni (retval0), 
	vprintf, 
	(
	param0, 
	param1
	);
	ld.param.b32 	%r34, [retval0];
	} // callseq 0
	setp.ge.s32 	%p4, %r44, %r43;
	@%p4 bra 	$L__BB0_45;
	cvta.to.global.u64 	%rd2, %rd11;
	cvta.to.global.u64 	%rd3, %rd12;
	cvta.to.global.u64 	%rd4, %rd14;
$L__BB0_4:
	mul.wide.s32 	%rd23, %r44, 272;
	add.s64 	%rd24, %rd2, %rd23;
	add.s64 	%rd5, %rd24, 256;
	ld.global.u32 	%r36, [%rd24+256];
	cvt.rn.f64.s32 	%fd1, %r36;
	ld.global.f64 	%fd2, [%rd24+264];
	div.rn.f64 	%fd3, %fd1, %fd2;
	mov.b32 	%r37, 0;
	st.local.v4.b32 	[%rd1+16], {%r37, %r37, %r37, %r37};
	st.local.v4.b32 	[%rd1+32], {%r37, %r37, %r37, %r37};
	st.local.v4.b32 	[%rd1+48], {%r37, %r37, %r37, %r37};
	st.local.v4.b32 	[%rd1+64], {%r37, %r37, %r37, %r37};
	st.local.v4.b32 	[%rd1+80], {%r37, %r37, %r37, %r37};
	st.local.v4.b32 	[%rd1+96], {%r37, %r37, %r37, %r37};
	st.local.v4.b32 	[%rd1+112], {%r37, %r37, %r37, %r37};
	st.local.v4.b32 	[%rd1+128], {%r37, %r37, %r37, %r37};
	st.local.v4.b32 	[%rd1+144], {%r37, %r37, %r37, %r37};
	st.local.v4.b32 	[%rd1+160], {%r37, %r37, %r37, %r37};
	st.local.v4.b32 	[%rd1+176], {%r37, %r37, %r37, %r37};
	st.local.v4.b32 	[%rd1+192], {%r37, %r37, %r37, %r37};
	st.local.v4.b32 	[%rd1+208], {%r37, %r37, %r37, %r37};
	st.local.v4.b32 	[%rd1+224], {%r37, %r37, %r37, %r37};
	st.local.v4.b32 	[%rd1+240], {%r37, %r37, %r37, %r37};
	mov.b32 	%r38, 11590;
	st.local.v4.b32 	[%rd1], {%r38, %r37, %r37, %r37};
	setp.lt.f64 	%p6, %fd3, 0d4051800000000000;
	setp.lt.f64 	%p7, %fd3, 0d404E000000000000;
	selp.b16 	%rs34, 68, 69, %p7;
	or.pred  	%p8, %p6, %p7;
	setp.lt.f64 	%p9, %fd3, 0d4049000000000000;
	selp.b16 	%rs35, 67, %rs34, %p9;
	or.pred  	%p10, %p9, %p8;
	setp.lt.f64 	%p11, %fd3, 0d4044000000000000;
	selp.b16 	%rs36, 66, %rs35, %p11;
	or.pred  	%p12, %p11, %p10;
	setp.lt.f64 	%p13, %fd3, 0d403E000000000000;
	selp.b16 	%rs1, 65, %rs36, %p13;
	or.pred  	%p14, %p13, %p12;
	mov.pred 	%p52, 0;
	not.pred 	%p15, %p14;
	@%p15 bra 	$L__BB0_6;
	st.local.u8 	[%rd1], %rs1;
	setp.lt.u16 	%p52, %rs1, 69;
$L__BB0_6:
	mov.b32 	%r45, 0;
$L__BB0_7:
	cvt.u64.u32 	%rd6, %r45;
	add.s64 	%rd25, %rd6, %rd5;
	add.s64 	%rd7, %rd25, -256;
	ld.global.u8 	%rs2, [%rd25+-256];
	setp.ne.s16 	%p16, %rs2, 0;
	mov.u32 	%r46, %r45;
	@%p16 bra 	$L__BB0_9;
$L__BB0_8:
	cvt.u64.u32 	%rd26, %r46;
	add.s64 	%rd27, %rd1, %rd26;
	mov.b16 	%rs37, 10;
	st.local.u8 	[%rd27+2], %rs37;
	add.s32 	%r47, %r46, 3;
	bra.uni 	$L__BB0_25;
$L__BB0_9:
	add.s64 	%rd8, %rd1, %rd6;
	st.local.u8 	[%rd8+2], %rs2;
	add.s32 	%r46, %r45, 1;
	ld.global.u8 	%rs3, [%rd7+1];
	setp.eq.s16 	%p17, %rs3, 0;
	@%p17 bra 	$L__BB0_8;
	add.s32 	%r46, %r45, 2;
	st.local.u8 	[%rd8+3], %rs3;
	ld.global.u8 	%rs4, [%rd7+2];
	setp.eq.s16 	%p18, %rs4, 0;
	@%p18 bra 	$L__BB0_8;
	add.s32 	%r46, %r45, 3;
	st.local.u8 	[%rd8+4], %rs4;
	ld.global.u8 	%rs5, [%rd7+3];
	setp.eq.s16 	%p19, %rs5, 0;
	@%p19 bra 	$L__BB0_8;
	add.s32 	%r46, %r45, 4;
	st.local.u8 	[%rd8+5], %rs5;
	ld.global.u8 	%rs6, [%rd7+4];
	setp.eq.s16 	%p20, %rs6, 0;
	@%p20 bra 	$L__BB0_8;
	add.s32 	%r46, %r45, 5;
	st.local.u8 	[%rd8+6], %rs6;
	ld.global.u8 	%rs7, [%rd7+5];
	setp.eq.s16 	%p21, %rs7, 0;
	@%p21 bra 	$L__BB0_8;
	add.s32 	%r46, %r45, 6;
	st.local.u8 	[%rd8+7], %rs7;
	ld.global.u8 	%rs8, [%rd7+6];
	setp.eq.s16 	%p22, %rs8, 0;
	@%p22 bra 	$L__BB0_8;
	add.s32 	%r46, %r45, 7;
	st.local.u8 	[%rd8+8], %rs8;
	ld.global.u8 	%rs9, [%rd7+7];
	setp.eq.s16 	%p23, %rs9, 0;
	@%p23 bra 	$L__BB0_8;
	add.s32 	%r46, %r45, 8;
	st.local.u8 	[%rd8+9], %rs9;
	ld.global.u8 	%rs10, [%rd7+8];
	setp.eq.s16 	%p24, %rs10, 0;
	@%p24 bra 	$L__BB0_8;
	add.s32 	%r46, %r45, 9;
	st.local.u8 	[%rd8+10], %rs10;
	ld.global.u8 	%rs11, [%rd7+9];
	setp.eq.s16 	%p25, %rs11, 0;
	@%p25 bra 	$L__BB0_8;
	add.s32 	%r46, %r45, 10;
	st.local.u8 	[%rd8+11], %rs11;
	ld.global.u8 	%rs12, [%rd7+10];
	setp.eq.s16 	%p26, %rs12, 0;
	@%p26 bra 	$L__BB0_8;
	add.s32 	%r46, %r45, 11;
	st.local.u8 	[%rd8+12], %rs12;
	ld.global.u8 	%rs13, [%rd7+11];
	setp.eq.s16 	%p27, %rs13, 0;
	@%p27 bra 	$L__BB0_8;
	add.s32 	%r46, %r45, 12;
	st.local.u8 	[%rd8+13], %rs13;
	ld.global.u8 	%rs14, [%rd7+12];
	setp.eq.s16 	%p28, %rs14, 0;
	@%p28 bra 	$L__BB0_8;
	add.s32 	%r46, %r45, 13;
	st.local.u8 	[%rd8+14], %rs14;
	ld.global.u8 	%rs15, [%rd7+13];
	setp.eq.s16 	%p29, %rs15, 0;
	@%p29 bra 	$L__BB0_8;
	add.s32 	%r46, %r45, 14;
	st.local.u8 	[%rd8+15], %rs15;
	ld.global.u8 	%rs16, [%rd7+14];
	setp.eq.s16 	%p30, %rs16, 0;
	@%p30 bra 	$L__BB0_8;
	add.s32 	%r46, %r45, 15;
	st.local.u8 	[%rd8+16], %rs16;
	ld.global.u8 	%rs17, [%rd7+15];
	setp.eq.s16 	%p31, %rs17, 0;
	@%p31 bra 	$L__BB0_8;
	add.s32 	%r45, %r45, 16;
	st.local.u8 	[%rd8+17], %rs17;
	setp.ne.s32 	%p32, %r45, 256;
	@%p32 bra 	$L__BB0_7;
$L__BB0_25:
	not.pred 	%p33, %p52;
	@%p33 bra 	$L__BB0_44;
	atom.global.add.u32 	%r27, [%rd3], %r47;
	mov.b32 	%r48, 0;
$L__BB0_27:
	cvt.u64.u32 	%rd28, %r48;
	add.s64 	%rd9, %rd1, %rd28;
	ld.local.u8 	%rs18, [%rd9];
	setp.eq.s16 	%p34, %rs18, 0;
	@%p34 bra 	$L__BB0_44;
	add.s32 	%r42, %r48, %r27;
	cvt.s64.s32 	%rd29, %r42;
	add.s64 	%rd10, %rd4, %rd29;
	st.global.u8 	[%rd10], %rs18;
	ld.local.u8 	%rs19, [%rd9+1];
	setp.eq.s16 	%p35, %rs19, 0;
	@%p35 bra 	$L__BB0_44;
	st.global.u8 	[%rd10+1], %rs19;
	ld.local.u8 	%rs20, [%rd9+2];
	setp.eq.s16 	%p36, %rs20, 0;
	@%p36 bra 	$L__BB0_44;
	st.global.u8 	[%rd10+2], %rs20;
	ld.local.u8 	%rs21, [%rd9+3];
	setp.eq.s16 	%p37, %rs21, 0;
	@%p37 bra 	$L__BB0_44;
	st.global.u8 	[%rd10+3], %rs21;
	ld.local.u8 	%rs22, [%rd9+4];
	setp.eq.s16 	%p38, %rs22, 0;
	@%p38 bra 	$L__BB0_44;
	st.global.u8 	[%rd10+4], %rs22;
	ld.local.u8 	%rs23, [%rd9+5];
	setp.eq.s16 	%p39, %rs23, 0;
	@%p39 bra 	$L__BB0_44;
	st.global.u8 	[%rd10+5], %rs23;
	ld.local.u8 	%rs24, [%rd9+6];
	setp.eq.s16 	%p40, %rs24, 0;
	@%p40 bra 	$L__BB0_44;
	st.global.u8 	[%rd10+6], %rs24;
	ld.local.u8 	%rs25, [%rd9+7];
	setp.eq.s16 	%p41, %rs25, 0;
	@%p41 bra 	$L__BB0_44;
	st.global.u8 	[%rd10+7], %rs25;
	ld.local.u8 	%rs26, [%rd9+8];
	setp.eq.s16 	%p42, %rs26, 0;
	@%p42 bra 	$L__BB0_44;
	st.global.u8 	[%rd10+8], %rs26;
	ld.local.u8 	%rs27, [%rd9+9];
	setp.eq.s16 	%p43, %rs27, 0;
	@%p43 bra 	$L__BB0_44;
	st.global.u8 	[%rd10+9], %rs27;
	ld.local.u8 	%rs28, [%rd9+10];
	setp.eq.s16 	%p44, %rs28, 0;
	@%p44 bra 	$L__BB0_44;
	st.global.u8 	[%rd10+10], %rs28;
	ld.local.u8 	%rs29, [%rd9+11];
	setp.eq.s16 	%p45, %rs29, 0;
	@%p45 bra 	$L__BB0_44;
	st.global.u8 	[%rd10+11], %rs29;
	ld.local.u8 	%rs30, [%rd9+12];
	setp.eq.s16 	%p46, %rs30, 0;
	@%p46 bra 	$L__BB0_44;
	st.global.u8 	[%rd10+12], %rs30;
	ld.local.u8 	%rs31, [%rd9+13];
	setp.eq.s16 	%p47, %rs31, 0;
	@%p47 bra 	$L__BB0_44;
	st.global.u8 	[%rd10+13], %rs31;
	ld.local.u8 	%rs32, [%rd9+14];
	setp.eq.s16 	%p48, %rs32, 0;
	@%p48 bra 	$L__BB0_44;
	st.global.u8 	[%rd10+14], %rs32;
	ld.local.u8 	%rs33, [%rd9+15];
	setp.eq.s16 	%p49, %rs33, 0;
	@%p49 bra 	$L__BB0_44;
	st.global.u8 	[%rd10+15], %rs33;
	add.s32 	%r48, %r48, 16;
	setp.ne.s32 	%p50, %r48, 256;
	@%p50 bra 	$L__BB0_27;
$L__BB0_44:
	add.s32 	%r44, %r44, 1;
	setp.ne.s32 	%p51, %r44, %r43;
	@%p51 bra 	$L__BB0_4;
$L__BB0_45:
	ret;

}


// ===== COMPILED SASS (sm_100) =====

	.target	sm_100

	.elftype	@"ET_EXEC"


//--------------------- .note.nv.tkinfo           --------------------------
	.section	.note.nv.tkinfo,"",@"SHT_NOTE"
	.sectionflags	@"SHF_NOTE_NV_TKINFO"
	.tkinfo
        /*0018*/ 	.word	0x00000002
        /*0030*/ 	.string	""
        /*0030*/ 	.string	"ptxas"
        /*0030*/ 	.string	"Cuda compilation tools, release 13.0, V13.0.88"
        /*0030*/ 	.string	"Build cuda_13.0.r13.0/compiler.36424714_0"
        /*0030*/ 	.string	"-arch sm_100 -m 64 "



//--------------------- .note.nv.cuinfo           --------------------------
	.section	.note.nv.cuinfo,"",@"SHT_NOTE"
	.sectionflags	@"SHF_NOTE_NV_CUINFO"
        /*0018*/ 	.short	0x0002
        /*001a*/ 	.short	0x0064
        /*001c*/ 	.short	0x0082
	.zero		2


//--------------------- .nv.info                  --------------------------
	.section	.nv.info,"",@"SHT_CUDA_INFO"
	.align	4


	//----- nvinfo : EIATTR_REGCOUNT
	.align		4
        /*0000*/ 	.byte	0x04, 0x2f
        /*0002*/ 	.short	(.L_2 - .L_1)
	.align		4
.L_1:
        /*0004*/ 	.word	index@(_Z10sum_on_gpuP12BenchmarkGPUPiS1_S1_Pc)
        /*0008*/ 	.word	0x0000001c


	//----- nvinfo : EIATTR_FRAME_SIZE
	.align		4
.L_2:
        /*000c*/ 	.byte	0x04, 0x11
        /*000e*/ 	.short	(.L_4 - .L_3)
	.align		4
.L_3:
        /*0010*/ 	.word	index@($__internal_0_$__cuda_sm20_div_rn_f64_full)
        /*0014*/ 	.word	0x00000110


	//----- nvinfo : EIATTR_FRAME_SIZE
	.align		4
.L_4:
        /*0018*/ 	.byte	0x04, 0x11
        /*001a*/ 	.short	(.L_6 - .L_5)
	.align		4
.L_5:
        /*001c*/ 	.word	index@(_Z10sum_on_gpuP12BenchmarkGPUPiS1_S1_Pc)
        /*0020*/ 	.word	0x00000110


	//----- nvinfo : EIATTR_MIN_STACK_SIZE
	.align		4
.L_6:
        /*0024*/ 	.byte	0x04, 0x12
        /*0026*/ 	.short	(.L_8 - .L_7)
	.align		4
.L_7:
        /*0028*/ 	.word	index@(_Z10sum_on_gpuP12BenchmarkGPUPiS1_S1_Pc)
        /*002c*/ 	.word	0x00000110
.L_8:


//--------------------- .nv.compat                --------------------------
	.section	.nv.compat,"",@"SHT_CUDA_COMPAT_INFO"
	.align	4
        /*0000*/ 	.byte	0x02, 0x09, 0x00, 0x00, 0x02, 0x02, 0x01, 0x00, 0x02, 0x05, 0x05, 0x00, 0x03, 0x07, 0x01, 0x01
        /*0010*/ 	.byte	0x02, 0x03, 0x00, 0x00, 0x02, 0x06, 0x01, 0x00, 0x04, 0x0b, 0x08, 0x00, 0x01, 0x00, 0x00, 0x00
        /*0020*/ 	.byte	0x00, 0x00, 0x00, 0x00


//--------------------- .nv.info._Z10sum_on_gpuP12BenchmarkGPUPiS1_S1_Pc --------------------------
	.section	.nv.info._Z10sum_on_gpuP12BenchmarkGPUPiS1_S1_Pc,"",@"SHT_CUDA_INFO"
	.sectionflags	@""
	.align	4


	//----- nvinfo : EIATTR_CUDA_API_VERSION
	.align		4
        /*0000*/ 	.byte	0x04, 0x37
        /*0002*/ 	.short	(.L_10 - .L_9)
.L_9:
        /*0004*/ 	.word	0x00000082


	//----- nvinfo : EIATTR_KPARAM_INFO
	.align		4
.L_10:
        /*0008*/ 	.byte	0x04, 0x17
        /*000a*/ 	.short	(.L_12 - .L_11)
.L_11:
        /*000c*/ 	.word	0x00000000
        /*0010*/ 	.short	0x0004
        /*0012*/ 	.short	0x0020
        /*0014*/ 	.byte	0x00, 0xf5, 0x21, 0x00


	//----- nvinfo : EIATTR_KPARAM_INFO
	.align		4
.L_12:
        /*0018*/ 	.byte	0x04, 0x17
        /*001a*/ 	.short	(.L_14 - .L_13)
.L_13:
        /*001c*/ 	.word	0x00000000
        /*0020*/ 	.short	0x0003
        /*0022*/ 	.short	0x0018
        /*0024*/ 	.byte	0x00, 0xf5, 0x21, 0x00


	//----- nvinfo : EIATTR_KPARAM_INFO
	.align		4
.L_14:
        /*0028*/ 	.byte	0x04, 0x17
        /*002a*/ 	.short	(.L_16 - .L_15)
.L_15:
        /*002c*/ 	.word	0x00000000
        /*0030*/ 	.short	0x0002
        /*0032*/ 	.short	0x0010
        /*0034*/ 	.byte	0x00, 0xf5, 0x21, 0x00


	//----- nvinfo : EIATTR_KPARAM_INFO
	.align		4
.L_16:
        /*0038*/ 	.byte	0x04, 0x17
        /*003a*/ 	.short	(.L_18 - .L_17)
.L_17:
        /*003c*/ 	.word	0x00000000
        /*0040*/ 	.short	0x0001
        /*0042*/ 	.short	0x0008
        /*0044*/ 	.byte	0x00, 0xf5, 0x21, 0x00


	//----- nvinfo : EIATTR_KPARAM_INFO
	.align		4
.L_18:
        /*0048*/ 	.byte	0x04, 0x17
        /*004a*/ 	.short	(.L_20 - .L_19)
.L_19:
        /*004c*/ 	.word	0x00000000
        /*0050*/ 	.short	0x0000
        /*0052*/ 	.short	0x0000
        /*0054*/ 	.byte	0x00, 0xf5, 0x21, 0x00


	//----- nvinfo : EIATTR_SPARSE_MMA_MASK
	.align		4
.L_20:
        /*0058*/ 	.byte	0x03, 0x50
        /*005a*/ 	.short	0x0000


	//----- nvinfo : EIATTR_MAXREG_COUNT
	.align		4
        /*005c*/ 	.byte	0x03, 0x1b
        /*005e*/ 	.short	0x00ff


	//----- nvinfo : EIATTR_EXTERNS
	.align		4
        /*0060*/ 	.byte	0x04, 0x0f
        /*0062*/ 	.short	(.L_22 - .L_21)


	//   ....[0]....
	.align		4
.L_21:
        /*0064*/ 	.word	index@(vprintf)


	//----- nvinfo : EIATTR_MERCURY_ISA_VERSION
	.align		4
.L_22:
        /*0068*/ 	.byte	0x03, 0x5f
        /*006a*/ 	.short	0x0101


	//----- nvinfo : EIATTR_INT_WARP_WIDE_INSTR_OFFSETS
	.align		4
        /*006c*/ 	.byte	0x04, 0x31
        /*006e*/ 	.short	(.L_24 - .L_23)


	//   ....[0]....
.L_23:
        /*0070*/ 	.word	0x00000b70


	//   ....[1]....
        /*0074*/ 	.word	0x00000bb0


	//   ....[2]....
        /*0078*/ 	.word	0x00000bf0


	//   ....[3]....
        /*007c*/ 	.word	0x00000c20


	//   ....[4]....
        /*0080*/ 	.word	0x00000c40


	//   ....[5]....
        /*0084*/ 	.word	0x00000c60


	//   ....[6]....
        /*0088*/ 	.word	0x00000c90


	//   ....[7]....
        /*008c*/ 	.word	0x00000ca0


	//----- nvinfo : EIATTR_VRC_CTA_INIT_COUNT
	.align		4
.L_24:
        /*0090*/ 	.byte	0x02, 0x4a
	.zero		1
	.zero		1


	//----- nvinfo : EIATTR_SYSCALL_OFFSETS
	.align		4
        /*0094*/ 	.byte	0x04, 0x46
        /*0096*/ 	.short	(.L_26 - .L_25)


	//   ....[0]....
.L_25:
        /*0098*/ 	.word	0x00000190


	//----- nvinfo : EIATTR_EXIT_INSTR_OFFSETS
	.align		4
.L_26:
        /*009c*/ 	.byte	0x04, 0x1c
        /*009e*/ 	.short	(.L_28 - .L_27)


	//   ....[0]....
.L_27:
        /*00a0*/ 	.word	0x000001b0


	//   ....[1]....
        /*00a4*/ 	.word	0x00001190


	//----- nvinfo : EIATTR_CRS_STACK_SIZE
	.align		4
.L_28:
        /*00a8*/ 	.byte	0x04, 0x1e
        /*00aa*/ 	.short	(.L_30 - .L_29)
.L_29:
        /*00ac*/ 	.word	0x00000000


	//----- nvinfo : EIATTR_CBANK_PARAM_SIZE
	.align		4
.L_30:
        /*00b0*/ 	.byte	0x03, 0x19
        /*00b2*/ 	.short	0x0028


	//----- nvinfo : EIATTR_PARAM_CBANK
	.align		4
        /*00b4*/ 	.byte	0x04, 0x0a
        /*00b6*/ 	.short	(.L_32 - .L_31)
	.align		4
.L_31:
        /*00b8*/ 	.word	index@(.nv.constant0._Z10sum_on_gpuP12BenchmarkGPUPiS1_S1_Pc)
        /*00bc*/ 	.short	0x0380
        /*00be*/ 	.short	0x0028


	//----- nvinfo : EIATTR_SW_WAR
	.align		4
.L_32:
        /*00c0*/ 	.byte	0x04, 0x36
        /*00c2*/ 	.short	(.L_34 - .L_33)
.L_33:
        /*00c4*/ 	.word	0x00000008
.L_34:


//--------------------- .nv.callgraph             --------------------------
	.section	.nv.callgraph,"",@"SHT_CUDA_CALLGRAPH"
	.align	4
	.sectionentsize	8
	.align		4
        /*0000*/ 	.word	0x00000000
	.align		4
        /*0004*/ 	.word	0xffffffff
	.align		4
        /*0008*/ 	.word	index@(_Z10sum_on_gpuP12BenchmarkGPUPiS1_S1_Pc)
	.align		4
        /*000c*/ 	.word	index@(vprintf)
	.align		4
        /*0010*/ 	.word	0x00000000
	.align		4
        /*0014*/ 	.word	0xfffffffe
	.align		4
        /*0018*/ 	.word	0x00000000
	.align		4
        /*001c*/ 	.word	0xfffffffd
	.align		4
        /*0020*/ 	.word	0x00000000
	.align		4
        /*0024*/ 	.word	0xfffffffc


//--------------------- .nv.constant4             --------------------------
	.section	.nv.constant4,"a",@progbits
	.align	8
	.align		8
.nv.constant4:
        /*0000*/ 	.dword	vprintf
	.align		8
        /*0008*/ 	.dword	$str


//--------------------- .text._Z10sum_on_gpuP12BenchmarkGPUPiS1_S1_Pc --------------------------
	.section	.text._Z10sum_on_gpuP12BenchmarkGPUPiS1_S1_Pc,"ax",@progbits
	.align	128
        .global         _Z10sum_on_gpuP12BenchmarkGPUPiS1_S1_Pc
        .type           _Z10sum_on_gpuP12BenchmarkGPUPiS1_S1_Pc,@function
        .size           _Z10sum_on_gpuP12BenchmarkGPUPiS1_S1_Pc,(.L_x_18 - _Z10sum_on_gpuP12BenchmarkGPUPiS1_S1_Pc)
        .other          _Z10sum_on_gpuP12BenchmarkGPUPiS1_S1_Pc,@"STO_CUDA_ENTRY STV_DEFAULT"
_Z10sum_on_gpuP12BenchmarkGPUPiS1_S1_Pc:
.text._Z10sum_on_gpuP12BenchmarkGPUPiS1_S1_Pc:
[----:B------:R-:W0:Y:S08]  /*0000*/  LDC R1, c[0x0][0x37c] ;  /* 0x0000df00ff017b82 */ /* 0x000e300000000800 */
[----:B------:R-:W1:Y:S01]  /*0010*/  LDC.64 R4, c[0x0][0x398] ;  /* 0x0000e600ff047b82 */ /* 0x000e620000000a00 */
[----:B------:R-:W1:Y:S01]  /*0020*/  LDCU.64 UR36, c[0x0][0x358] ;  /* 0x00006b00ff2477ac */ /* 0x000e620008000a00 */
[----:B------:R-:W2:Y:S01]  /*0030*/  S2R R16, SR_TID.X ;  /* 0x0000000000107919 */ /* 0x000ea20000002100 */
[----:B0-----:R-:W-:Y:S01]  /*0040*/  VIADD R1, R1, 0xfffffef0 ;  /* 0xfffffef001017836 */ /* 0x001fe20000000000 */
[----:B------:R-:W0:Y:S01]  /*0050*/  LDCU UR5, c[0x0][0x2fc] ;  /* 0x00005f80ff0577ac */ /* 0x000e220008000800 */
[----:B------:R-:W-:Y:S01]  /*0060*/  MOV R0, 0x0 ;  /* 0x0000000000007802 */ /* 0x000fe20000000f00 */
[----:B------:R-:W3:Y:S01]  /*0070*/  LDCU.64 UR6, c[0x4][0x8] ;  /* 0x01000100ff0677ac */ /* 0x000ee20008000a00 */
[----:B-1----:R-:W4:Y:S01]  /*0080*/  LDG.E R4, desc[UR36][R4.64] ;  /* 0x0000002404047981 */ /* 0x002f22000c1e1900 */
[----:B------:R-:W1:Y:S02]  /*0090*/  LDCU UR4, c[0x0][0x360] ;  /* 0x00006c00ff0477ac */ /* 0x000e640008000800 */
[----:B-1----:R-:W-:-:S06]  /*00a0*/  UIADD3 UR4, UPT, UPT, UR4, -0x1, URZ ;  /* 0xffffffff04047890 */ /* 0x002fcc000fffe0ff */
[----:B--2---:R-:W-:-:S13]  /*00b0*/  ISETP.NE.AND P0, PT, R16, UR4, PT ;  /* 0x0000000410007c0c */ /* 0x004fda000bf05270 */
[----:B------:R-:W1:Y:S01]  /*00c0*/  @!P0 LDC.64 R8, c[0x0][0x390] ;  /* 0x0000e400ff088b82 */ /* 0x000e620000000a00 */
[----:B----4-:R-:W-:-:S04]  /*00d0*/  IMAD R17, R4, R16, RZ ;  /* 0x0000001004117224 */ /* 0x010fc800078e02ff */
[----:B------:R-:W-:-:S06]  /*00e0*/  IMAD.IADD R2, R4, 0x1, R17 ;  /* 0x0000000104027824 */ /* 0x000fcc00078e0211 */
[----:B-1----:R-:W2:Y:S01]  /*00f0*/  @!P0 LDG.E R2, desc[UR36][R8.64] ;  /* 0x0000002408028981 */ /* 0x002ea2000c1e1900 */
[----:B------:R-:W1:Y:S01]  /*0100*/  LDCU UR4, c[0x0][0x2f8] ;  /* 0x00005f00ff0477ac */ /* 0x000e620008000800 */
[----:B------:R4:W2:Y:S01]  /*0110*/  LDC.64 R10, c[0x4][R0] ;  /* 0x01000000000a7b82 */ /* 0x0008a20000000a00 */
[----:B---3--:R-:W-:Y:S01]  /*0120*/  IMAD.U32 R4, RZ, RZ, UR6 ;  /* 0x00000006ff047e24 */ /* 0x008fe2000f8e00ff */
[----:B------:R4:W-:Y:S01]  /*0130*/  STL.64 [R1], R16 ;  /* 0x0000001001007387 */ /* 0x0009e20000100a00 */
[----:B------:R-:W-:Y:S01]  /*0140*/  IMAD.U32 R5, RZ, RZ, UR7 ;  /* 0x00000007ff057e24 */ /* 0x000fe2000f8e00ff */
[----:B-1----:R-:W-:-:S05]  /*0150*/  IADD3 R6, P0, PT, R1, UR4, RZ ;  /* 0x0000000401067c10 */ /* 0x002fca000ff1e0ff */
[----:B0-----:R-:W-:Y:S01]  /*0160*/  IMAD.X R7, RZ, RZ, UR5, P0 ;  /* 0x00000005ff077e24 */ /* 0x001fe200080e06ff */
[----:B--2---:R4:W-:Y:S07]  /*0170*/  STL [R1+0x8], R2 ;  /* 0x0000080201007387 */ /* 0x0049ee0000100800 */
[----:B------:R-:W-:-:S07]  /*0180*/  LEPC R20, `(.L_x_0) ;  /* 0x000000001014794e */ /* 0x000fce0000000000 */
[----:B----4-:R-:W-:Y:S05]  /*0190*/  CALL.ABS.NOINC R10 ;  /* 0x000000000a007343 */ /* 0x010fea0003c00000 */
.L_x_0:
[----:B------:R-:W-:-:S13]  /*01a0*/  ISETP.GE.AND P0, PT, R17, R2, PT ;  /* 0x000000021100720c */ /* 0x000fda0003f06270 */
[----:B------:R-:W-:Y:S05]  /*01b0*/  @P0 EXIT ;  /* 0x000000000000094d */ /* 0x000fea0003800000 */
.L_x_11:
[----:B0----5:R-:W0:Y:S02]  /*01c0*/  LDC.64 R6, c[0x0][0x380] ;  /* 0x0000e000ff067b82 */ /* 0x021e240000000a00 */
[----:B0-----:R-:W-:-:S05]  /*01d0*/  IMAD.WIDE R6, R17, 0x110, R6 ;  /* 0x0000011011067825 */ /* 0x001fca00078e0206 */
[----:B------:R-:W2:Y:S04]  /*01e0*/  LDG.E.64 R8, desc[UR36][R6.64+0x108] ;  /* 0x0001082406087981 */ /* 0x000ea8000c1e1b00 */
[----:B------:R-:W3:Y:S01]  /*01f0*/  LDG.E R0, desc[UR36][R6.64+0x100] ;  /* 0x0001002406007981 */ /* 0x000ee2000c1e1900 */
[----:B------:R-:W-:Y:S01]  /*0200*/  IMAD.MOV.U32 R4, RZ, RZ, 0x1 ;  /* 0x00000001ff047424 */ /* 0x000fe200078e00ff */
[----:B------:R-:W-:Y:S05]  /*0210*/  YIELD ;  /* 0x0000000000007946 */ /* 0x000fea0003800000 */
[----:B------:R-:W-:Y:S01]  /*0220*/  BSSY.RECONVERGENT B0, `(.L_x_1) ;  /* 0x0000011000007945 */ /* 0x000fe20003800200 */
[----:B--2---:R-:W0:Y:S02]  /*0230*/  MUFU.RCP64H R5, R9 ;  /* 0x0000000900057308 */ /* 0x004e240000001800 */
[----:B0-----:R-:W-:-:S08]  /*0240*/  DFMA R10, -R8, R4, 1 ;  /* 0x3ff00000080a742b */ /* 0x001fd00000000104 */
[----:B------:R-:W-:-:S08]  /*0250*/  DFMA R10, R10, R10, R10 ;  /* 0x0000000a0a0a722b */ /* 0x000fd0000000000a */
[----:B------:R-:W-:Y:S02]  /*0260*/  DFMA R4, R4, R10, R4 ;  /* 0x0000000a0404722b */ /* 0x000fe40000000004 */
[----:B---3--:R-:W0:Y:S06]  /*0270*/  I2F.F64 R10, R0 ;  /* 0x00000000000a7312 */ /* 0x008e2c0000201c00 */
[----:B------:R-:W-:-:S08]  /*0280*/  DFMA R12, -R8, R4, 1 ;  /* 0x3ff00000080c742b */ /* 0x000fd00000000104 */
[----:B------:R-:W-:Y:S01]  /*0290*/  DFMA R4, R4, R12, R4 ;  /* 0x0000000c0404722b */ /* 0x000fe20000000004 */
[----:B0-----:R-:W-:-:S07]  /*02a0*/  FSETP.GEU.AND P1, PT, |R11|, 6.5827683646048100446e-37, PT ;  /* 0x036000000b00780b */ /* 0x001fce0003f2e200 */
[----:B------:R-:W-:-:S08]  /*02b0*/  DMUL R12, R10, R4 ;  /* 0x000000040a0c7228 */ /* 0x000fd00000000000 */
[----:B------:R-:W-:-:S08]  /*02c0*/  DFMA R14, -R8, R12, R10 ;  /* 0x0000000c080e722b */ /* 0x000fd0000000010a */
[----:B------:R-:W-:-:S10]  /*02d0*/  DFMA R4, R4, R14, R12 ;  /* 0x0000000e0404722b */ /* 0x000fd4000000000c */
[----:B------:R-:W-:-:S05]  /*02e0*/  FFMA R12, RZ, R9, R5 ;  /* 0x00000009ff0c7223 */ /* 0x000fca0000000005 */
[----:B------:R-:W-:-:S13]  /*02f0*/  FSETP.GT.AND P0, PT, |R12|, 1.469367938527859385e-39, PT ;  /* 0x001000000c00780b */ /* 0x000fda0003f04200 */
[----:B------:R-:W-:Y:S05]  /*0300*/  @P0 BRA P1, `(.L_x_2) ;  /* 0x0000000000080947 */ /* 0x000fea0000800000 */
[----:B------:R-:W-:-:S07]  /*0310*/  MOV R22, 0x330 ;  /* 0x0000033000167802 */ /* 0x000fce0000000f00 */
[----:B------:R-:W-:Y:S05]  /*0320*/  CALL.REL.NOINC `($__internal_0_$__cuda_sm20_div_rn_f64_full) ;  /* 0x0000000c009c7944 */ /* 0x000fea0003c00000 */
.L_x_2:
[----:B------:R-:W-:Y:S05]  /*0330*/  BSYNC.RECONVERGENT B0 ;  /* 0x0000000000007941 */ /* 0x000fea0003800200 */
.L_x_1:
[C---:B------:R-:W-:Y:S01]  /*0340*/  DSETP.GEU.AND P1, PT, R4.reuse, 60, PT ;  /* 0x404e00000400742a */ /* 0x040fe20003f2e000 */
[----:B------:R-:W-:Y:S01]  /*0350*/  IMAD.MOV.U32 R0, RZ, RZ, 0x44 ;  /* 0x00000044ff007424 */ /* 0x000fe200078e00ff */
[C---:B------:R-:W-:Y:S01]  /*0360*/  DSETP.GEU.AND P2, PT, R4.reuse, 50, PT ;  /* 0x404900000400742a */ /* 0x040fe20003f4e000 */
[----:B------:R0:W-:Y:S01]  /*0370*/  STL.128 [R1+0x20], RZ ;  /* 0x000020ff01007387 */ /* 0x0001e20000100c00 */
[C---:B------:R-:W-:Y:S01]  /*0380*/  DSETP.GEU.AND P4, PT, R4.reuse, 40, PT ;  /* 0x404400000400742a */ /* 0x040fe20003f8e000 */
[----:B------:R-:W-:Y:S01]  /*0390*/  IMAD.MOV.U32 R8, RZ, RZ, 0x2d46 ;  /* 0x00002d46ff087424 */ /* 0x000fe200078e00ff */
[C---:B------:R-:W-:Y:S01]  /*03a0*/  DSETP.LT.OR P0, PT, R4.reuse, 70, !P1 ;  /* 0x405180000400742a */ /* 0x040fe20004f01400 */
[----:B------:R0:W-:Y:S01]  /*03b0*/  STL.128 [R1+0x30], RZ ;  /* 0x000030ff01007387 */ /* 0x0001e20000100c00 */
[----:B------:R-:W-:Y:S01]  /*03c0*/  SEL R0, R0, 0x45, !P1 ;  /* 0x0000004500007807 */ /* 0x000fe20004800000 */
[C---:B------:R-:W-:Y:S01]  /*03d0*/  DSETP.GEU.AND P3, PT, R4.reuse, 30, PT ;  /* 0x403e00000400742a */ /* 0x040fe20003f6e000 */
[----:B------:R-:W-:Y:S01]  /*03e0*/  IMAD.MOV.U32 R9, RZ, RZ, RZ ;  /* 0x000000ffff097224 */ /* 0x000fe200078e00ff */
[----:B------:R0:W-:Y:S01]  /*03f0*/  STL.128 [R1+0x40], RZ ;  /* 0x000040ff01007387 */ /* 0x0001e20000100c00 */
[----:B------:R-:W-:Y:S01]  /*0400*/  DSETP.LT.OR P0, PT, R4, 50, P0 ;  /* 0x404900000400742a */ /* 0x000fe20000701400 */
[----:B------:R-:W-:-:S02]  /*0410*/  SEL R0, R0, 0x43, P2 ;  /* 0x0000004300007807 */ /* 0x000fc40001000000 */
[----:B------:R-:W-:Y:S01]  /*0420*/  CS2R R10, SRZ ;  /* 0x00000000000a7805 */ /* 0x000fe2000001ff00 */
[----:B------:R0:W-:Y:S01]  /*0430*/  STL.128 [R1+0x50], RZ ;  /* 0x000050ff01007387 */ /* 0x0001e20000100c00 */
[----:B------:R-:W-:Y:S01]  /*0440*/  BSSY.RECONVERGENT B0, `(.L_x_3) ;  /* 0x000006f000007945 */ /* 0x000fe20003800200 */
[----:B------:R-:W-:Y:S01]  /*0450*/  SEL R0, R0, 0x42, P4 ;  /* 0x0000004200007807 */ /* 0x000fe20002000000 */
[C---:B------:R-:W-:Y:S01]  /*0460*/  DSETP.LT.OR P0, PT, R4.reuse, 40, P0 ;  /* 0x404400000400742a */ /* 0x040fe20000701400 */
[----:B------:R0:W-:Y:S04]  /*0470*/  STL.128 [R1+0x60], RZ ;  /* 0x000060ff01007387 */ /* 0x0001e80000100c00 */
[----:B------:R0:W-:Y:S01]  /*0480*/  STL.128 [R1+0x70], RZ ;  /* 0x000070ff01007387 */ /* 0x0001e20000100c00 */
[----:B------:R-:W-:Y:S01]  /*0490*/  DSETP.LT.OR P0, PT, R4, 30, P0 ;  /* 0x403e00000400742a */ /* 0x000fe20000701400 */
[----:B------:R-:W-:-:S02]  /*04a0*/  SEL R4, R0, 0x41, P3 ;  /* 0x0000004100047807 */ /* 0x000fc40001800000 */
[----:B------:R0:W-:Y:S01]  /*04b0*/  STL.128 [R1+0x80], RZ ;  /* 0x000080ff01007387 */ /* 0x0001e20000100c00 */
[----:B------:R-:W-:-:S03]  /*04c0*/  IMAD.MOV.U32 R0, RZ, RZ, RZ ;  /* 0x000000ffff007224 */ /* 0x000fc600078e00ff */
[----:B------:R0:W-:Y:S04]  /*04d0*/  STL.128 [R1+0x90], RZ ;  /* 0x000090ff01007387 */ /* 0x0001e80000100c00 */
[----:B------:R0:W-:Y:S04]  /*04e0*/  STL.128 [R1+0xa0], RZ ;  /* 0x0000a0ff01007387 */ /* 0x0001e80000100c00 */
[----:B------:R0:W-:Y:S04]  /*04f0*/  STL.128 [R1+0xb0], RZ ;  /* 0x0000b0ff01007387 */ /* 0x0001e80000100c00 */
[----:B------:R0:W-:Y:S04]  /*0500*/  STL.128 [R1+0xc0], RZ ;  /* 0x0000c0ff01007387 */ /* 0x0001e80000100c00 */
[----:B------:R0:W-:Y:S04]  /*0510*/  STL.128 [R1+0xd0], RZ ;  /* 0x0000d0ff01007387 */ /* 0x0001e80000100c00 */
[----:B------:R0:W-:Y:S04]  /*0520*/  STL.128 [R1+0xe0], RZ ;  /* 0x0000e0ff01007387 */ /* 0x0001e80000100c00 */
[----:B------:R0:W-:Y:S04]  /*0530*/  STL.128 [R1+0xf0], RZ ;  /* 0x0000f0ff01007387 */ /* 0x0001e80000100c00 */
[----:B------:R0:W-:Y:S04]  /*0540*/  STL.128 [R1+0x100], RZ ;  /* 0x000100ff01007387 */ /* 0x0001e80000100c00 */
[----:B------:R0:W-:Y:S04]  /*0550*/  STL.128 [R1+0x10], R8 ;  /* 0x0000100801007387 */ /* 0x0001e80000100c00 */
[----:B------:R0:W-:Y:S01]  /*0560*/  @P0 STL.U8 [R1+0x10], R4 ;  /* 0x0000100401000387 */ /* 0x0001e20000100000 */
[----:B------:R-:W-:-:S13]  /*0570*/  ISETP.LT.U32.AND P0, PT, R4, 0x45, P0 ;  /* 0x000000450400780c */ /* 0x000fda0000701070 */
.L_x_5:
[----:B0-----:R-:W-:-:S05]  /*0580*/  IADD3 R8, P1, PT, R6, R0, RZ ;  /* 0x0000000006087210 */ /* 0x001fca0007f3e0ff */
[----:B------:R-:W-:-:S05]  /*0590*/  IMAD.X R9, RZ, RZ, R7, P1 ;  /* 0x000000ffff097224 */ /* 0x000fca00008e0607 */
[----:B------:R-:W2:Y:S01]  /*05a0*/  LDG.E.U8 R5, desc[UR36][R8.64] ;  /* 0x0000002408057981 */ /* 0x000ea2000c1e1100 */
[----:B------:R-:W-:Y:S01]  /*05b0*/  IMAD.MOV.U32 R4, RZ, RZ, R0 ;  /* 0x000000ffff047224 */ /* 0x000fe200078e0000 */
[----:B--2---:R-:W-:-:S13]  /*05c0*/  ISETP.NE.AND P1, PT, R5, RZ, PT ;  /* 0x000000ff0500720c */ /* 0x004fda0003f25270 */
[----:B------:R-:W-:Y:S05]  /*05d0*/  @!P1 BRA `(.L_x_4) ;  /* 0x0000000400449947 */ /* 0x000fea0003800000 */
[----:B------:R-:W2:Y:S01]  /*05e0*/  LDG.E.U8 R11, desc[UR36][R8.64+0x1] ;  /* 0x00000124080b7981 */ /* 0x000ea2000c1e1100 */
[----:B------:R-:W-:Y:S02]  /*05f0*/  IMAD.IADD R10, R1, 0x1, R0 ;  /* 0x00000001010a7824 */ /* 0x000fe400078e0200 */
[----:B------:R-:W-:-:S03]  /*0600*/  VIADD R4, R0, 0x1 ;  /* 0x0000000100047836 */ /* 0x000fc60000000000 */
[----:B------:R0:W-:Y:S01]  /*0610*/  STL.U8 [R10+0x12], R5 ;  /* 0x000012050a007387 */ /* 0x0001e20000100000 */
[----:B--2---:R-:W-:-:S13]  /*0620*/  ISETP.NE.AND P1, PT, R11, RZ, PT ;  /* 0x000000ff0b00720c */ /* 0x004fda0003f25270 */
[----:B0-----:R-:W-:Y:S05]  /*0630*/  @!P1 BRA `(.L_x_4) ;  /* 0x00000004002c9947 */ /* 0x001fea0003800000 */
[----:B------:R-:W2:Y:S01]  /*0640*/  LDG.E.U8 R5, desc[UR36][R8.64+0x2] ;  /* 0x0000022408057981 */ /* 0x000ea2000c1e1100 */
        /* <DEDUP_REMOVED lines=69> */
[----:B------:R1:W-:Y:S01]  /*0aa0*/  STL.U8 [R10+0x21], R9 ;  /* 0x000021090a007387 */ /* 0x0003e20000100000 */
[----:B------:R-:W-:-:S05]  /*0ab0*/  VIADD R0, R0, 0x10 ;  /* 0x0000001000007836 */ /* 0x000fca0000000000 */
[----:B------:R-:W-:-:S13]  /*0ac0*/  ISETP.NE.AND P1, PT, R0, 0x100, PT ;  /* 0x000001000000780c */ /* 0x000fda0003f25270 */
[----:B-1----:R-:W-:Y:S05]  /*0ad0*/  @P1 BRA `(.L_x_5) ;  /* 0xfffffff800a81947 */ /* 0x002fea000383ffff */
[----:B------:R-:W-:Y:S05]  /*0ae0*/  BRA `(.L_x_6) ;  /* 0x0000000000107947 */ /* 0x000fea0003800000 */
.L_x_4:
[----:B------:R-:W-:Y:S02]  /*0af0*/  IMAD.MOV.U32 R5, RZ, RZ, 0xa ;  /* 0x0000000aff057424 */ /* 0x000fe400078e00ff */
[----:B------:R-:W-:Y:S02]  /*0b00*/  IMAD.IADD R0, R1, 0x1, R4 ;  /* 0x0000000101007824 */ /* 0x000fe400078e0204 */
[----:B------:R-:W-:-:S03]  /*0b10*/  VIADD R3, R4, 0x3 ;  /* 0x0000000304037836 */ /* 0x000fc60000000000 */
[----:B------:R0:W-:Y:S04]  /*0b20*/  STL.U8 [R0+0x12], R5 ;  /* 0x0000120500007387 */ /* 0x0001e80000100000 */
.L_x_6:
[----:B------:R-:W-:Y:S05]  /*0b30*/  BSYNC.RECONVERGENT B0 ;  /* 0x0000000000007941 */ /* 0x000fea0003800200 */
.L_x_3:
[----:B------:R-:W-:Y:S04]  /*0b40*/  BSSY.RECONVERGENT B0, `(.L_x_7) ;  /* 0x0000061000007945 */ /* 0x000fe80003800200 */
[----:B------:R-:W-:Y:S05]  /*0b50*/  @!P0 BRA `(.L_x_8) ;  /* 0x00000004007c8947 */ /* 0x000fea0003800000 */
[----:B0-----:R-:W0:Y:S01]  /*0b60*/  LDC.64 R4, c[0x0][0x388] ;  /* 0x0000e200ff047b82 */ /* 0x001e220000000a00 */
[----:B------:R-:W-:-:S04]  /*0b70*/  VOTE.ANY R0, PT, PT ;  /* 0x0000000000007806 */ /* 0x000fc800038e0100 */
[----:B------:R-:W-:-:S13]  /*0b80*/  ISETP.EQ.U32.AND P0, PT, R0, -0x1, PT ;  /* 0xffffffff0000780c */ /* 0x000fda0003f02070 */
[----:B0-----:R0:W5:Y:S01]  /*0b90*/  @!P0 ATOMG.E.ADD.STRONG.GPU PT, R7, desc[UR36][R4.64], R3 ;  /* 0x80000003040789a8 */ /* 0x00116200081ef124 */
[----:B------:R-:W-:Y:S05]  /*0ba0*/  @!P0 BRA `(.L_x_9) ;  /* 0x0000000000448947 */ /* 0x000fea0003800000 */
[----:B------:R-:W1:Y:S01]  /*0bb0*/  SHFL.UP P0, R0, R3, 0x1, RZ ;  /* 0x0420000003007989 */ /* 0x000e6200000000ff */
[----:B------:R-:W-:Y:S01]  /*0bc0*/  IMAD.MOV.U32 R9, RZ, RZ, R3 ;  /* 0x000000ffff097224 */ /* 0x000fe200078e0003 */
[----:B------:R-:W2:Y:S01]  /*0bd0*/  S2R R6, SR_LANEID ;  /* 0x0000000000067919 */ /* 0x000ea20000000000 */
[----:B-1----:R-:W-:-:S05]  /*0be0*/  @P0 IMAD.IADD.U32 R9, R3, 0x1, R0 ;  /* 0x0000000103090824 */ /* 0x002fca00078e0000 */
[----:B------:R-:W1:Y:S01]  /*0bf0*/  SHFL.UP P0, R0, R9, 0x2, RZ ;  /* 0x0440000009007989 */ /* 0x000e6200000000ff */
[----:B--2---:R-:W-:Y:S01]  /*0c00*/  ISETP.EQ.U32.AND P1, PT, R6, 0x1f, PT ;  /* 0x0000001f0600780c */ /* 0x004fe20003f22070 */
[----:B-1----:R-:W-:-:S05]  /*0c10*/  @P0 IMAD.IADD.U32 R9, R9, 0x1, R0 ;  /* 0x0000000109090824 */ /* 0x002fca00078e0000 */
[----:B------:R-:W1:Y:S02]  /*0c20*/  SHFL.UP P0, R0, R9, 0x4, RZ ;  /* 0x0480000009007989 */ /* 0x000e6400000000ff */
[----:B-1----:R-:W-:-:S05]  /*0c30*/  @P0 IMAD.IADD.U32 R9, R9, 0x1, R0 ;  /* 0x0000000109090824 */ /* 0x002fca00078e0000 */
[----:B------:R-:W1:Y:S02]  /*0c40*/  SHFL.UP P0, R0, R9, 0x8, RZ ;  /* 0x0500000009007989 */ /* 0x000e6400000000ff */
[----:B-1----:R-:W-:-:S05]  /*0c50*/  @P0 IMAD.IADD.U32 R9, R9, 0x1, R0 ;  /* 0x0000000109090824 */ /* 0x002fca00078e0000 */
[----:B------:R-:W1:Y:S02]  /*0c60*/  SHFL.UP P0, R0, R9, 0x10, RZ ;  /* 0x0600000009007989 */ /* 0x000e6400000000ff */
[----:B-1----:R-:W-:-:S05]  /*0c70*/  @P0 IMAD.IADD.U32 R9, R9, 0x1, R0 ;  /* 0x0000000109090824 */ /* 0x002fca00078e0000 */
[----:B0-----:R-:W2:Y:S04]  /*0c80*/  @P1 ATOMG.E.ADD.STRONG.GPU PT, R4, desc[UR36][R4.64], R9 ;  /* 0x80000009040419a8 */ /* 0x001ea800081ef124 */
[----:B------:R-:W-:Y:S04]  /*0c90*/  SHFL.UP P0, R0, R9, 0x1, RZ ;  /* 0x0420000009007989 */ /* 0x000fe800000000ff */
[----:B--2--5:R-:W0:Y:S02]  /*0ca0*/  SHFL.IDX PT, R7, R4, 0x1f, 0x1f ;  /* 0x03e01f0004077f89 */ /* 0x024e2400000e0000 */
[----:B0-----:R-:W-:-:S07]  /*0cb0*/  @P0 IMAD.IADD.U32 R7, R7, 0x1, R0 ;  /* 0x0000000107070824 */ /* 0x001fce00078e0000 */
.L_x_9:
[----:B------:R-:W-:-:S07]  /*0cc0*/  IMAD.MOV.U32 R0, RZ, RZ, RZ ;  /* 0x000000ffff007224 */ /* 0x000fce00078e00ff */
.L_x_10:
[----:B------:R-:W-:-:S05]  /*0cd0*/  IMAD.IADD R6, R1, 0x1, R0 ;  /* 0x0000000101067824 */ /* 0x000fca00078e0200 */
[----:B------:R-:W2:Y:S02]  /*0ce0*/  LDL.U8 R9, [R6+0x10] ;  /* 0x0000100006097983 */ /* 0x000ea40000100000 */
[----:B--2---:R-:W-:-:S13]  /*0cf0*/  ISETP.NE.AND P0, PT, R9, RZ, PT ;  /* 0x000000ff0900720c */ /* 0x004fda0003f05270 */
[----:B------:R-:W-:Y:S05]  /*0d00*/  @!P0 BRA `(.L_x_8) ;  /* 0x0000000400108947 */ /* 0x000fea0003800000 */
[----:B------:R-:W2:Y:S01]  /*0d10*/  LDL.U8 R11, [R6+0x11] ;  /* 0x00001100060b7983 */ /* 0x000ea20000100000 */
[----:B------:R-:W1:Y:S01]  /*0d20*/  LDCU.64 UR4, c[0x0][0x3a0] ;  /* 0x00007400ff0477ac */ /* 0x000e620008000a00 */
[----:B0----5:R-:W-:-:S05]  /*0d30*/  IMAD.IADD R5, R7, 0x1, R0 ;  /* 0x0000000107057824 */ /* 0x021fca00078e0200 */
[----:B-1----:R-:W-:-:S04]  /*0d40*/  IADD3 R4, P0, PT, R5, UR4, RZ ;  /* 0x0000000405047c10 */ /* 0x002fc8000ff1e0ff */
[----:B------:R-:W-:-:S05]  /*0d50*/  LEA.HI.X.SX32 R5, R5, UR5, 0x1, P0 ;  /* 0x0000000505057c11 */ /* 0x000fca00080f0eff */
[----:B------:R1:W-:Y:S01]  /*0d60*/  STG.E.U8 desc[UR36][R4.64], R9 ;  /* 0x0000000904007986 */ /* 0x0003e2000c101124 */
[----:B--2---:R-:W-:-:S13]  /*0d70*/  ISETP.NE.AND P0, PT, R11, RZ, PT ;  /* 0x000000ff0b00720c */ /* 0x004fda0003f05270 */
[----:B-1----:R-:W-:Y:S05]  /*0d80*/  @!P0 BRA `(.L_x_8) ;  /* 0x0000000000f08947 */ /* 0x002fea0003800000 */
[----:B------:R-:W2:Y:S04]  /*0d90*/  LDL.U8 R9, [R6+0x12] ;  /* 0x0000120006097983 */ /* 0x000ea80000100000 */
        /* <DEDUP_REMOVED lines=55> */
[----:B------:R1:W-:Y:S01]  /*1110*/  STG.E.U8 desc[UR36][R4.64+0xf], R11 ;  /* 0x00000f0b04007986 */ /* 0x0003e2000c101124 */
[----:B------:R-:W-:-:S05]  /*1120*/  VIADD R0, R0, 0x10 ;  /* 0x0000001000007836 */ /* 0x000fca0000000000 */
[----:B------:R-:W-:-:S13]  /*1130*/  ISETP.NE.AND P0, PT, R0, 0x100, PT ;  /* 0x000001000000780c */ /* 0x000fda0003f05270 */
[----:B-1----:R-:W-:Y:S05]  /*1140*/  @P0 BRA `(.L_x_10) ;  /* 0xfffffff800e00947 */ /* 0x002fea000383ffff */
.L_x_8:
[----:B------:R-:W-:Y:S05]  /*1150*/  BSYNC.RECONVERGENT B0 ;  /* 0x0000000000007941 */ /* 0x000fea0003800200 */
.L_x_7:
[----:B------:R-:W-:-:S05]  /*1160*/  VIADD R17, R17, 0x1 ;  /* 0x0000000111117836 */ /* 0x000fca0000000000 */
[----:B------:R-:W-:-:S13]  /*1170*/  ISETP.NE.AND P0, PT, R17, R2, PT ;  /* 0x000000021100720c */ /* 0x000fda0003f05270 */
[----:B------:R-:W-:Y:S05]  /*1180*/  @P0 BRA `(.L_x_11) ;  /* 0xfffffff0000c0947 */ /* 0x000fea000383ffff */
[----:B------:R-:W-:Y:S05]  /*1190*/  EXIT ;  /* 0x000000000000794d */ /* 0x000fea0003800000 */
        .weak           $__internal_0_$__cuda_sm20_div_rn_f64_full
        .type           $__internal_0_$__cuda_sm20_div_rn_f64_full,@function
        .size           $__internal_0_$__cuda_sm20_div_rn_f64_full,(.L_x_18 - $__internal_0_$__cuda_sm20_div_rn_f64_full)
$__internal_0_$__cuda_sm20_div_rn_f64_full:
[C---:B------:R-:W-:Y:S01]  /*11a0*/  FSETP.GEU.AND P0, PT, |R9|.reuse, 1.469367938527859385e-39, PT ;  /* 0x001000000900780b */ /* 0x040fe20003f0e200 */
[----:B------:R-:W-:Y:S01]  /*11b0*/  IMAD.MOV.U32 R14, RZ, RZ, 0x1 ;  /* 0x00000001ff0e7424 */ /* 0x000fe200078e00ff */
[----:B------:R-:W-:Y:S01]  /*11c0*/  LOP3.LUT R4, R9, 0x800fffff, RZ, 0xc0, !PT ;  /* 0x800fffff09047812 */ /* 0x000fe200078ec0ff */
[----:B------:R-:W-:Y:S01]  /*11d0*/  IMAD.MOV.U32 R0, RZ, RZ, 0x1ca00000 ;  /* 0x1ca00000ff007424 */ /* 0x000fe200078e00ff */
[C---:B------:R-:W-:Y:S01]  /*11e0*/  FSETP.GEU.AND P2, PT, |R11|.reuse, 1.469367938527859385e-39, PT ;  /* 0x001000000b00780b */ /* 0x040fe20003f4e200 */
[----:B------:R-:W-:Y:S01]  /*11f0*/  BSSY.RECONVERGENT B1, `(.L_x_12) ;  /* 0x0000052000017945 */ /* 0x000fe20003800200 */
[----:B------:R-:W-:Y:S01]  /*1200*/  LOP3.LUT R5, R4, 0x3ff00000, RZ, 0xfc, !PT ;  /* 0x3ff0000004057812 */ /* 0x000fe200078efcff */
[----:B------:R-:W-:Y:S01]  /*1210*/  IMAD.MOV.U32 R4, RZ, RZ, R8 ;  /* 0x000000ffff047224 */ /* 0x000fe200078e0008 */
[----:B------:R-:W-:Y:S02]  /*1220*/  LOP3.LUT R16, R11, 0x7ff00000, RZ, 0xc0, !PT ;  /* 0x7ff000000b107812 */ /* 0x000fe400078ec0ff */
[----:B------:R-:W-:-:S03]  /*1230*/  LOP3.LUT R23, R9, 0x7ff00000, RZ, 0xc0, !PT ;  /* 0x7ff0000009177812 */ /* 0x000fc600078ec0ff */
[----:B------:R-:W-:Y:S01]  /*1240*/  @!P0 DMUL R4, R8, 8.98846567431157953865e+307 ;  /* 0x7fe0000008048828 */ /* 0x000fe20000000000 */
[C---:B------:R-:W-:Y:S01]  /*1250*/  ISETP.GE.U32.AND P1, PT, R16.reuse, R23, PT ;  /* 0x000000171000720c */ /* 0x040fe20003f26070 */
[----:B------:R-:W-:Y:S02]  /*1260*/  IMAD.MOV.U32 R24, RZ, RZ, R16 ;  /* 0x000000ffff187224 */ /* 0x000fe400078e0010 */
[----:B------:R-:W-:Y:S02]  /*1270*/  @!P2 LOP3.LUT R19, R9, 0x7ff00000, RZ, 0xc0, !PT ;  /* 0x7ff000000913a812 */ /* 0x000fe400078ec0ff */
[----:B------:R-:W0:Y:S02]  /*1280*/  MUFU.RCP64H R15, R5 ;  /* 0x00000005000f7308 */ /* 0x000e240000001800 */
[----:B------:R-:W-:Y:S02]  /*1290*/  @!P2 ISETP.GE.U32.AND P3, PT, R16, R19, PT ;  /* 0x000000131000a20c */ /* 0x000fe40003f66070 */
[----:B------:R-:W-:-:S02]  /*12a0*/  @!P0 LOP3.LUT R23, R5, 0x7ff00000, RZ, 0xc0, !PT ;  /* 0x7ff0000005178812 */ /* 0x000fc400078ec0ff */
[----:B------:R-:W-:-:S04]  /*12b0*/  @!P2 SEL R19, R0, 0x63400000, !P3 ;  /* 0x634000000013a807 */ /* 0x000fc80005800000 */
[----:B------:R-:W-:-:S04]  /*12c0*/  @!P2 LOP3.LUT R20, R19, 0x80000000, R11, 0xf8, !PT ;  /* 0x800000001314a812 */ /* 0x000fc800078ef80b */
[----:B------:R-:W-:Y:S01]  /*12d0*/  @!P2 LOP3.LUT R21, R20, 0x100000, RZ, 0xfc, !PT ;  /* 0x001000001415a812 */ /* 0x000fe200078efcff */
[----:B------:R-:W-:Y:S01]  /*12e0*/  @!P2 IMAD.MOV.U32 R20, RZ, RZ, RZ ;  /* 0x000000ffff14a224 */ /* 0x000fe200078e00ff */
[----:B0-----:R-:W-:-:S08]  /*12f0*/  DFMA R12, R14, -R4, 1 ;  /* 0x3ff000000e0c742b */ /* 0x001fd00000000804 */
[----:B------:R-:W-:-:S08]  /*1300*/  DFMA R12, R12, R12, R12 ;  /* 0x0000000c0c0c722b */ /* 0x000fd0000000000c */
[----:B------:R-:W-:Y:S01]  /*1310*/  DFMA R14, R14, R12, R14 ;  /* 0x0000000c0e0e722b */ /* 0x000fe2000000000e */
[----:B------:R-:W-:Y:S01]  /*1320*/  SEL R13, R0, 0x63400000, !P1 ;  /* 0x63400000000d7807 */ /* 0x000fe20004800000 */
[----:B------:R-:W-:-:S03]  /*1330*/  IMAD.MOV.U32 R12, RZ, RZ, R10 ;  /* 0x000000ffff0c7224 */ /* 0x000fc600078e000a */
[----:B------:R-:W-:-:S03]  /*1340*/  LOP3.LUT R13, R13, 0x800fffff, R11, 0xf8, !PT ;  /* 0x800fffff0d0d7812 */ /* 0x000fc600078ef80b */
[----:B------:R-:W-:-:S03]  /*1350*/  DFMA R18, R14, -R4, 1 ;  /* 0x3ff000000e12742b */ /* 0x000fc60000000804 */
[----:B------:R-:W-:-:S05]  /*1360*/  @!P2 DFMA R12, R12, 2, -R20 ;  /* 0x400000000c0ca82b */ /* 0x000fca0000000814 */
[----:B------:R-:W-:-:S05]  /*1370*/  DFMA R18, R14, R18, R14 ;  /* 0x000000120e12722b */ /* 0x000fca000000000e */
[----:B------:R-:W-:-:S03]  /*1380*/  @!P2 LOP3.LUT R24, R13, 0x7ff00000, RZ, 0xc0, !PT ;  /* 0x7ff000000d18a812 */ /* 0x000fc600078ec0ff */
[----:B------:R-:W-:Y:S02]  /*1390*/  DMUL R14, R18, R12 ;  /* 0x0000000c120e7228 */ /* 0x000fe40000000000 */
[----:B------:R-:W-:-:S05]  /*13a0*/  VIADD R25, R24, 0xffffffff ;  /* 0xffffffff18197836 */ /* 0x000fca0000000000 */
[----:B------:R-:W-:Y:S01]  /*13b0*/  ISETP.GT.U32.AND P0, PT, R25, 0x7feffffe, PT ;  /* 0x7feffffe1900780c */ /* 0x000fe20003f04070 */
[----:B------:R-:W-:Y:S01]  /*13c0*/  VIADD R25, R23, 0xffffffff ;  /* 0xffffffff17197836 */ /* 0x000fe20000000000 */
[----:B------:R-:W-:-:S04]  /*13d0*/  DFMA R20, R14, -R4, R12 ;  /* 0x800000040e14722b */ /* 0x000fc8000000000c */
[----:B------:R-:W-:-:S04]  /*13e0*/  ISETP.GT.U32.OR P0, PT, R25, 0x7feffffe, P0 ;  /* 0x7feffffe1900780c */ /* 0x000fc80000704470 */
[----:B------:R-:W-:-:S09]  /*13f0*/  DFMA R14, R18, R20, R14 ;  /* 0x00000014120e722b */ /* 0x000fd2000000000e */
[----:B------:R-:W-:Y:S05]  /*1400*/  @P0 BRA `(.L_x_13) ;  /* 0x00000000006c0947 */ /* 0x000fea0003800000 */
[----:B------:R-:W-:-:S04]  /*1410*/  LOP3.LUT R11, R9, 0x7ff00000, RZ, 0xc0, !PT ;  /* 0x7ff00000090b7812 */ /* 0x000fc800078ec0ff */
[CC--:B------:R-:W-:Y:S02]  /*1420*/  VIADDMNMX R10, R16.reuse, -R11.reuse, 0xb9600000, !PT ;  /* 0xb9600000100a7446 */ /* 0x0c0fe4000780090b */
[----:B------:R-:W-:Y:S02]  /*1430*/  ISETP.GE.U32.AND P0, PT, R16, R11, PT ;  /* 0x0000000b1000720c */ /* 0x000fe40003f06070 */
[----:B------:R-:W-:Y:S02]  /*1440*/  VIMNMX R10, PT, PT, R10, 0x46a00000, PT ;  /* 0x46a000000a0a7848 */ /* 0x000fe40003fe0100 */
[----:B------:R-:W-:-:S05]  /*1450*/  SEL R11, R0, 0x63400000, !P0 ;  /* 0x63400000000b7807 */ /* 0x000fca0004000000 */
[----:B------:R-:W-:Y:S02]  /*1460*/  IMAD.IADD R0, R10, 0x1, -R11 ;  /* 0x000000010a007824 */ /* 0x000fe400078e0a0b */
[----:B------:R-:W-:Y:S02]  /*1470*/  IMAD.MOV.U32 R10, RZ, RZ, RZ ;  /* 0x000000ffff0a7224 */ /* 0x000fe400078e00ff */
[----:B------:R-:W-:-:S06]  /*1480*/  VIADD R11, R0, 0x7fe00000 ;  /* 0x7fe00000000b7836 */ /* 0x000fcc0000000000 */
[----:B------:R-:W-:-:S10]  /*1490*/  DMUL R18, R14, R10 ;  /* 0x0000000a0e127228 */ /* 0x000fd40000000000 */
[----:B------:R-:W-:-:S13]  /*14a0*/  FSETP.GTU.AND P0, PT, |R19|, 1.469367938527859385e-39, PT ;  /* 0x001000001300780b */ /* 0x000fda0003f0c200 */
[----:B------:R-:W-:Y:S05]  /*14b0*/  @P0 BRA `(.L_x_14) ;  /* 0x0000000000940947 */ /* 0x000fea0003800000 */
[----:B------:R-:W-:Y:S01]  /*14c0*/  DFMA R4, R14, -R4, R12 ;  /* 0x800000040e04722b */ /* 0x000fe2000000000c */
[----:B------:R-:W-:-:S09]  /*14d0*/  IMAD.MOV.U32 R10, RZ, RZ, RZ ;  /* 0x000000ffff0a7224 */ /* 0x000fd200078e00ff */
[C---:B------:R-:W-:Y:S02]  /*14e0*/  FSETP.NEU.AND P0, PT, R5.reuse, RZ, PT ;  /* 0x000000ff0500720b */ /* 0x040fe40003f0d000 */
[----:B------:R-:W-:-:S04]  /*14f0*/  LOP3.LUT R9, R5, 0x80000000, R9, 0x48, !PT ;  /* 0x8000000005097812 */ /* 0x000fc800078e4809 */
[----:B------:R-:W-:-:S07]  /*1500*/  LOP3.LUT R11, R9, R11, RZ, 0xfc, !PT ;  /* 0x0000000b090b7212 */ /* 0x000fce00078efcff */
[----:B------:R-:W-:Y:S05]  /*1510*/  @!P0 BRA `(.L_x_14) ;  /* 0x00000000007c8947 */ /* 0x000fea0003800000 */
[----:B------:R-:W-:Y:S01]  /*1520*/  IMAD.MOV R5, RZ, RZ, -R0 ;  /* 0x000000ffff057224 */ /* 0x000fe200078e0a00 */
[----:B------:R-:W-:Y:S01]  /*1530*/  DMUL.RP R10, R14, R10 ;  /* 0x0000000a0e0a7228 */ /* 0x000fe20000008000 */
[----:B------:R-:W-:-:S06]  /*1540*/  IMAD.MOV.U32 R4, RZ, RZ, RZ ;  /* 0x000000ffff047224 */ /* 0x000fcc00078e00ff */
[----:B------:R-:W-:-:S03]  /*1550*/  DFMA R4, R18, -R4, R14 ;  /* 0x800000041204722b */ /* 0x000fc6000000000e */
[----:B------:R-:W-:-:S03]  /*1560*/  LOP3.LUT R9, R11, R9, RZ, 0x3c, !PT ;  /* 0x000000090b097212 */ /* 0x000fc600078e3cff */
[----:B------:R-:W-:-:S04]  /*1570*/  IADD3 R4, PT, PT, -R0, -0x43300000, RZ ;  /* 0xbcd0000000047810 */ /* 0x000fc80007ffe1ff */
[----:B------:R-:W-:-:S04]  /*1580*/  FSETP.NEU.AND P0, PT, |R5|, R4, PT ;  /* 0x000000040500720b */ /* 0x000fc80003f0d200 */
[----:B------:R-:W-:Y:S02]  /*1590*/  FSEL R18, R10, R18, !P0 ;  /* 0x000000120a127208 */ /* 0x000fe40004000000 */
[----:B------:R-:W-:Y:S01]  /*15a0*/  FSEL R19, R9, R19, !P0 ;  /* 0x0000001309137208 */ /* 0x000fe20004000000 */
[----:B------:R-:W-:Y:S06]  /*15b0*/  BRA `(.L_x_14) ;  /* 0x0000000000547947 */ /* 0x000fec0003800000 */
.L_x_13:
[----:B------:R-:W-:-:S14]  /*15c0*/  DSETP.NAN.AND P0, PT, R10, R10, PT ;  /* 0x0000000a0a00722a */ /* 0x000fdc0003f08000 */
[----:B------:R-:W-:Y:S05]  /*15d0*/  @P0 BRA `(.L_x_15) ;  /* 0x0000000000440947 */ /* 0x000fea0003800000 */
[----:B------:R-:W-:-:S14]  /*15e0*/  DSETP.NAN.AND P0, PT, R8, R8, PT ;  /* 0x000000080800722a */ /* 0x000fdc0003f08000 */
[----:B------:R-:W-:Y:S05]  /*15f0*/  @P0 BRA `(.L_x_16) ;  /* 0x0000000000300947 */ /* 0x000fea0003800000 */
[----:B------:R-:W-:Y:S01]  /*1600*/  ISETP.NE.AND P0, PT, R24, R23, PT ;  /* 0x000000171800720c */ /* 0x000fe20003f05270 */
[----:B------:R-:W-:Y:S02]  /*1610*/  IMAD.MOV.U32 R18, RZ, RZ, 0x0 ;  /* 0x00000000ff127424 */ /* 0x000fe400078e00ff */
[----:B------:R-:W-:-:S10]  /*1620*/  IMAD.MOV.U32 R19, RZ, RZ, -0x80000 ;  /* 0xfff80000ff137424 */ /* 0x000fd400078e00ff */
[----:B------:R-:W-:Y:S05]  /*1630*/  @!P0 BRA `(.L_x_14) ;  /* 0x0000000000348947 */ /* 0x000fea0003800000 */
[----:B------:R-:W-:Y:S02]  /*1640*/  ISETP.NE.AND P0, PT, R24, 0x7ff00000, PT ;  /* 0x7ff000001800780c */ /* 0x000fe40003f05270 */
[----:B------:R-:W-:Y:S02]  /*1650*/  LOP3.LUT R19, R11, 0x80000000, R9, 0x48, !PT ;  /* 0x800000000b137812 */ /* 0x000fe400078e4809 */
[----:B------:R-:W-:-:S13]  /*1660*/  ISETP.EQ.OR P0, PT, R23, RZ, !P0 ;  /* 0x000000ff1700720c */ /* 0x000fda0004702670 */
[----:B------:R-:W-:Y:S01]  /*1670*/  @P0 LOP3.LUT R0, R19, 0x7ff00000, RZ, 0xfc, !PT ;  /* 0x7ff0000013000812 */ /* 0x000fe200078efcff */
[----:B------:R-:W-:Y:S02]  /*1680*/  @!P0 IMAD.MOV.U32 R18, RZ, RZ, RZ ;  /* 0x000000ffff128224 */ /* 0x000fe400078e00ff */
[----:B------:R-:W-:Y:S02]  /*1690*/  @P0 IMAD.MOV.U32 R18, RZ, RZ, RZ ;  /* 0x000000ffff120224 */ /* 0x000fe400078e00ff */
[----:B------:R-:W-:Y:S01]  /*16a0*/  @P0 IMAD.MOV.U32 R19, RZ, RZ, R0 ;  /* 0x000000ffff130224 */ /* 0x000fe200078e0000 */
[----:B------:R-:W-:Y:S06]  /*16b0*/  BRA `(.L_x_14) ;  /* 0x0000000000147947 */ /* 0x000fec0003800000 */
.L_x_16:
[----:B------:R-:W-:Y:S01]  /*16c0*/  LOP3.LUT R19, R9, 0x80000, RZ, 0xfc, !PT ;  /* 0x0008000009137812 */ /* 0x000fe200078efcff */
[----:B------:R-:W-:Y:S01]  /*16d0*/  IMAD.MOV.U32 R18, RZ, RZ, R8 ;  /* 0x000000ffff127224 */ /* 0x000fe200078e0008 */
[----:B------:R-:W-:Y:S06]  /*16e0*/  BRA `(.L_x_14) ;  /* 0x0000000000087947 */ /* 0x000fec0003800000 */
.L_x_15:
[----:B------:R-:W-:Y:S01]  /*16f0*/  LOP3.LUT R19, R11, 0x80000, RZ, 0xfc, !PT ;  /* 0x000800000b137812 */ /* 0x000fe200078efcff */
[----:B------:R-:W-:-:S07]  /*1700*/  IMAD.MOV.U32 R18, RZ, RZ, R10 ;  /* 0x000000ffff127224 */ /* 0x000fce00078e000a */
.L_x_14:
[----:B------:R-:W-:Y:S05]  /*1710*/  BSYNC.RECONVERGENT B1 ;  /* 0x0000000000017941 */ /* 0x000fea0003800200 */
.L_x_12:
[----:B------:R-:W-:Y:S02]  /*1720*/  IMAD.MOV.U32 R23, RZ, RZ, 0x0 ;  /* 0x00000000ff177424 */ /* 0x000fe400078e00ff */
[----:B------:R-:W-:Y:S02]  /*1730*/  IMAD.MOV.U32 R4, RZ, RZ, R18 ;  /* 0x000000ffff047224 */ /* 0x000fe400078e0012 */
[----:B------:R-:W-:Y:S01]  /*1740*/  IMAD.MOV.U32 R5, RZ, RZ, R19 ;  /* 0x000000ffff057224 */ /* 0x000fe200078e0013 */
[----:B------:R-:W-:Y:S06]  /*1750*/  RET.REL.NODEC R22 `(_Z10sum_on_gpuP12BenchmarkGPUPiS1_S1_Pc) ;  /* 0xffffffe816287950 */ /* 0x000fec0003c3ffff */
.L_x_17:
[----:B------:R-:W-:-:S00]  /*1760*/  BRA `(.L_x_17) ;  /* 0xfffffffc00fc7947 */ /* 0x000fc0000383ffff */
[----:B------:R-:W-:-:S00]  /*1770*/  NOP ;  /* 0x0000000000007918 */ /* 0x000fc00000000000 */
        /* <DEDUP_REMOVED lines=8> */
.L_x_18:


//--------------------- .nv.global.init           --------------------------
	.section	.nv.global.init,"aw",@progbits
.nv.global.init:
	.type		$str,@object
	.size		$str,(.L_0 - $str)
$str:
        /*0000*/ 	.byte	0x54, 0x68, 0x72, 0x65, 0x61, 0x64, 0x3a, 0x20, 0x25, 0x64, 0x20, 0x53, 0x74, 0x61, 0x72, 0x74
        /*0010*/ 	.byte	0x20, 0x49, 0x6e, 0x64, 0x65, 0x78, 0x3a, 0x20, 0x25, 0x64, 0x20, 0x45, 0x6e, 0x64, 0x20, 0x49
        /*0020*/ 	.byte	0x6e, 0x64, 0x65, 0x78, 0x3a, 0x20, 0x25, 0x64, 0x0a, 0x00
.L_0:


//--------------------- .nv.shared.reserved.0     --------------------------
	.section	.nv.shared.reserved.0,"aw",@nobits
	.weak		__nv_reservedSMEM_offset_0_alias
	.size		__nv_reservedSMEM_offset_0_alias, 0, 64
	.other		__nv_reservedSMEM_offset_0_alias,@"STO_CUDA_RESERVED_SHARED STV_DEFAULT"
__nv_reservedSMEM_offset_0_alias:
	.zero		0
	.zero		64


//--------------------- .nv.constant0._Z10sum_on_gpuP12BenchmarkGPUPiS1_S1_Pc --------------------------
	.section	.nv.constant0._Z10sum_on_gpuP12BenchmarkGPUPiS1_S1_Pc,"a",@progbits
	.sectionflags	@""
	.align	4
.nv.constant0._Z10sum_on_gpuP12BenchmarkGPUPiS1_S1_Pc:
	.zero		936


//--------------------- SYMBOLS --------------------------

	.type		.nv.reservedSmem.offset0,@object
	.size		.nv.reservedSmem.offset0,0x4
	.type		vprintf,@function
